//
// Generated by NVIDIA NVVM Compiler
//
// Compiler Build ID: CL-36424714
// Cuda compilation tools, release 13.0, V13.0.88
// Based on NVVM 20.0.0
//

.version 9.0
.target sm_100
.address_size 64

	// .globl	default_function_kernel

.visible .entry default_function_kernel(
	.param .u64 .ptr .align 1 default_function_kernel_param_0,
	.param .u64 .ptr .align 1 default_function_kernel_param_1
)
{
	.reg .pred 	%p<3>;
	.reg .b32 	%r<9>;
	.reg .b32 	%f<96>;
	.reg .b64 	%rd<11>;

	ld.param.u64 	%rd6, [default_function_kernel_param_0];
	ld.param.u64 	%rd5, [default_function_kernel_param_1];
	cvta.to.global.u64 	%rd7, %rd6;
	add.s64 	%rd1, %rd7, 88;
	mov.b32 	%r7, 0;
	mov.f32 	%f95, 0fFF7FFFFD;
$L__BB0_1:
	mul.wide.u32 	%rd8, %r7, 2340;
	add.s64 	%rd10, %rd1, %rd8;
	mov.b32 	%r8, 0;
$L__BB0_2:
	ld.global.nc.f32 	%f5, [%rd10+-88];
	max.f32 	%f6, %f95, %f5;
	ld.global.nc.f32 	%f7, [%rd10+-84];
	max.f32 	%f8, %f6, %f7;
	ld.global.nc.f32 	%f9, [%rd10+-80];
	max.f32 	%f10, %f8, %f9;
	ld.global.nc.f32 	%f11, [%rd10+-76];
	max.f32 	%f12, %f10, %f11;
	ld.global.nc.f32 	%f13, [%rd10+-72];
	max.f32 	%f14, %f12, %f13;
	ld.global.nc.f32 	%f15, [%rd10+-68];
	max.f32 	%f16, %f14, %f15;
	ld.global.nc.f32 	%f17, [%rd10+-64];
	max.f32 	%f18, %f16, %f17;
	ld.global.nc.f32 	%f19, [%rd10+-60];
	max.f32 	%f20, %f18, %f19;
	ld.global.nc.f32 	%f21, [%rd10+-56];
	max.f32 	%f22, %f20, %f21;
	ld.global.nc.f32 	%f23, [%rd10+-52];
	max.f32 	%f24, %f22, %f23;
	ld.global.nc.f32 	%f25, [%rd10+-48];
	max.f32 	%f26, %f24, %f25;
	ld.global.nc.f32 	%f27, [%rd10+-44];
	max.f32 	%f28, %f26, %f27;
	ld.global.nc.f32 	%f29, [%rd10+-40];
	max.f32 	%f30, %f28, %f29;
	ld.global.nc.f32 	%f31, [%rd10+-36];
	max.f32 	%f32, %f30, %f31;
	ld.global.nc.f32 	%f33, [%rd10+-32];
	max.f32 	%f34, %f32, %f33;
	ld.global.nc.f32 	%f35, [%rd10+-28];
	max.f32 	%f36, %f34, %f35;
	ld.global.nc.f32 	%f37, [%rd10+-24];
	max.f32 	%f38, %f36, %f37;
	ld.global.nc.f32 	%f39, [%rd10+-20];
	max.f32 	%f40, %f38, %f39;
	ld.global.nc.f32 	%f41, [%rd10+-16];
	max.f32 	%f42, %f40, %f41;
	ld.global.nc.f32 	%f43, [%rd10+-12];
	max.f32 	%f44, %f42, %f43;
	ld.global.nc.f32 	%f45, [%rd10+-8];
	max.f32 	%f46, %f44, %f45;
	ld.global.nc.f32 	%f47, [%rd10+-4];
	max.f32 	%f48, %f46, %f47;
	ld.global.nc.f32 	%f49, [%rd10];
	max.f32 	%f50, %f48, %f49;
	ld.global.nc.f32 	%f51, [%rd10+4];
	max.f32 	%f52, %f50, %f51;
	ld.global.nc.f32 	%f53, [%rd10+8];
	max.f32 	%f54, %f52, %f53;
	ld.global.nc.f32 	%f55, [%rd10+12];
	max.f32 	%f56, %f54, %f55;
	ld.global.nc.f32 	%f57, [%rd10+16];
	max.f32 	%f58, %f56, %f57;
	ld.global.nc.f32 	%f59, [%rd10+20];
	max.f32 	%f60, %f58, %f59;
	ld.global.nc.f32 	%f61, [%rd10+24];
	max.f32 	%f62, %f60, %f61;
	ld.global.nc.f32 	%f63, [%rd10+28];
	max.f32 	%f64, %f62, %f63;
	ld.global.nc.f32 	%f65, [%rd10+32];
	max.f32 	%f66, %f64, %f65;
	ld.global.nc.f32 	%f67, [%rd10+36];
	max.f32 	%f68, %f66, %f67;
	ld.global.nc.f32 	%f69, [%rd10+40];
	max.f32 	%f70, %f68, %f69;
	ld.global.nc.f32 	%f71, [%rd10+44];
	max.f32 	%f72, %f70, %f71;
	ld.global.nc.f32 	%f73, [%rd10+48];
	max.f32 	%f74, %f72, %f73;
	ld.global.nc.f32 	%f75, [%rd10+52];
	max.f32 	%f76, %f74, %f75;
	ld.global.nc.f32 	%f77, [%rd10+56];
	max.f32 	%f78, %f76, %f77;
	ld.global.nc.f32 	%f79, [%rd10+60];
	max.f32 	%f80, %f78, %f79;
	ld.global.nc.f32 	%f81, [%rd10+64];
	max.f32 	%f82, %f80, %f81;
	ld.global.nc.f32 	%f83, [%rd10+68];
	max.f32 	%f84, %f82, %f83;
	ld.global.nc.f32 	%f85, [%rd10+72];
	max.f32 	%f86, %f84, %f85;
	ld.global.nc.f32 	%f87, [%rd10+76];
	max.f32 	%f88, %f86, %f87;
	ld.global.nc.f32 	%f89, [%rd10+80];
	max.f32 	%f90, %f88, %f89;
	ld.global.nc.f32 	%f91, [%rd10+84];
	max.f32 	%f92, %f90, %f91;
	ld.global.nc.f32 	%f93, [%rd10+88];
	max.f32 	%f95, %f92, %f93;
	add.s32 	%r8, %r8, 1;
	add.s64 	%rd10, %rd10, 180;
	setp.ne.s32 	%p1, %r8, 13;
	@%p1 bra 	$L__BB0_2;
	add.s32 	%r7, %r7, 1;
	setp.ne.s32 	%p2, %r7, 3;
	@%p2 bra 	$L__BB0_1;
	cvta.to.global.u64 	%rd9, %rd5;
	st.global.f32 	[%rd9], %f95;
	ret;

}


// ===== COMPILED SASS (sm_100) =====

	.target	sm_100

	.elftype	@"ET_EXEC"


//--------------------- .note.nv.tkinfo           --------------------------
	.section	.note.nv.tkinfo,"",@"SHT_NOTE"
	.sectionflags	@"SHF_NOTE_NV_TKINFO"
	.tkinfo
        /*0018*/ 	.word	0x00000002
        /*0030*/ 	.string	""
        /*0030*/ 	.string	"ptxas"
        /*0030*/ 	.string	"Cuda compilation tools, release 13.0, V13.0.88"
        /*0030*/ 	.string	"Build cuda_13.0.r13.0/compiler.36424714_0"
        /*0030*/ 	.string	"-arch sm_100 -m 64 "



//--------------------- .note.nv.cuinfo           --------------------------
	.section	.note.nv.cuinfo,"",@"SHT_NOTE"
	.sectionflags	@"SHF_NOTE_NV_CUINFO"
        /*0018*/ 	.short	0x0002
        /*001a*/ 	.short	0x0064
        /*001c*/ 	.short	0x0082
	.zero		2


//--------------------- .nv.info                  --------------------------
	.section	.nv.info,"",@"SHT_CUDA_INFO"
	.align	4


	//----- nvinfo : EIATTR_REGCOUNT
	.align		4
        /*0000*/ 	.byte	0x04, 0x2f
        /*0002*/ 	.short	(.L_1 - .L_0)
	.align		4
.L_0:
        /*0004*/ 	.word	index@(default_function_kernel)
        /*0008*/ 	.word	0x0000001d


	//----- nvinfo : EIATTR_FRAME_SIZE
	.align		4
.L_1:
        /*000c*/ 	.byte	0x04, 0x11
        /*000e*/ 	.short	(.L_3 - .L_2)
	.align		4
.L_2:
        /*0010*/ 	.word	index@(default_function_kernel)
        /*0014*/ 	.word	0x00000000


	//----- nvinfo : EIATTR_MIN_STACK_SIZE
	.align		4
.L_3:
        /*0018*/ 	.byte	0x04, 0x12
        /*001a*/ 	.short	(.L_5 - .L_4)
	.align		4
.L_4:
        /*001c*/ 	.word	index@(default_function_kernel)
        /*0020*/ 	.word	0x00000000
.L_5:


//--------------------- .nv.compat                --------------------------
	.section	.nv.compat,"",@"SHT_CUDA_COMPAT_INFO"
	.align	4
        /*0000*/ 	.byte	0x02, 0x09, 0x00, 0x00, 0x02, 0x02, 0x01, 0x00, 0x02, 0x05, 0x05, 0x00, 0x03, 0x07, 0x01, 0x01
        /*0010*/ 	.byte	0x02, 0x03, 0x00, 0x00, 0x02, 0x06, 0x01, 0x00, 0x04, 0x0b, 0x08, 0x00, 0x09, 0x00, 0x00, 0x00
        /*0020*/ 	.byte	0x00, 0x00, 0x00, 0x00


//--------------------- .nv.info.default_function_kernel --------------------------
	.section	.nv.info.default_function_kernel,"",@"SHT_CUDA_INFO"
	.sectionflags	@""
	.align	4


	//----- nvinfo : EIATTR_CUDA_API_VERSION
	.align		4
        /*0000*/ 	.byte	0x04, 0x37
        /*0002*/ 	.short	(.L_7 - .L_6)
.L_6:
        /*0004*/ 	.word	0x00000082


	//----- nvinfo : EIATTR_KPARAM_INFO
	.align		4
.L_7:
        /*0008*/ 	.byte	0x04, 0x17
        /*000a*/ 	.short	(.L_9 - .L_8)
.L_8:
        /*000c*/ 	.word	0x00000000
        /*0010*/ 	.short	0x0001
        /*0012*/ 	.short	0x0008
        /*0014*/ 	.byte	0x00, 0xf5, 0x21, 0x00


	//----- nvinfo : EIATTR_KPARAM_INFO
	.align		4
.L_9:
        /*0018*/ 	.byte	0x04, 0x17
        /*001a*/ 	.short	(.L_11 - .L_10)
.L_10:
        /*001c*/ 	.word	0x00000000
        /*0020*/ 	.short	0x0000
        /*0022*/ 	.short	0x0000
        /*0024*/ 	.byte	0x00, 0xf5, 0x21, 0x00


	//----- nvinfo : EIATTR_SPARSE_MMA_MASK
	.align		4
.L_11:
        /*0028*/ 	.byte	0x03, 0x50
        /*002a*/ 	.short	0x0000


	//----- nvinfo : EIATTR_MAXREG_COUNT
	.align		4
        /*002c*/ 	.byte	0x03, 0x1b
        /*002e*/ 	.short	0x00ff


	//----- nvinfo : EIATTR_MERCURY_ISA_VERSION
	.align		4
        /*0030*/ 	.byte	0x03, 0x5f
        /*0032*/ 	.short	0x0101


	//----- nvinfo : EIATTR_VRC_CTA_INIT_COUNT
	.align		4
        /*0034*/ 	.byte	0x02, 0x4a
	.zero		1
	.zero		1


	//----- nvinfo : EIATTR_EXIT_INSTR_OFFSETS
	.align		4
        /*0038*/ 	.byte	0x04, 0x1c
        /*003a*/ 	.short	(.L_13 - .L_12)


	//   ....[0]....
.L_12:
        /*003c*/ 	.word	0x000005c0


	//----- nvinfo : EIATTR_CBANK_PARAM_SIZE
	.align		4
.L_13:
        /*0040*/ 	.byte	0x03, 0x19
        /*0042*/ 	.short	0x0010


	//----- nvinfo : EIATTR_PARAM_CBANK
	.align		4
        /*0044*/ 	.byte	0x04, 0x0a
        /*0046*/ 	.short	(.L_15 - .L_14)
	.align		4
.L_14:
        /*0048*/ 	.word	index@(.nv.constant0.default_function_kernel)
        /*004c*/ 	.short	0x0380
        /*004e*/ 	.short	0x0010


	//----- nvinfo : EIATTR_SW_WAR
	.align		4
.L_15:
        /*0050*/ 	.byte	0x04, 0x36
        /*0052*/ 	.short	(.L_17 - .L_16)
.L_16:
        /*0054*/ 	.word	0x00000008
.L_17:


//--------------------- .nv.callgraph             --------------------------
	.section	.nv.callgraph,"",@"SHT_CUDA_CALLGRAPH"
	.align	4
	.sectionentsize	8
	.align		4
        /*0000*/ 	.word	0x00000000
	.align		4
        /*0004*/ 	.word	0xffffffff
	.align		4
        /*0008*/ 	.word	0x00000000
	.align		4
        /*000c*/ 	.word	0xfffffffe
	.align		4
        /*0010*/ 	.word	0x00000000
	.align		4
        /*0014*/ 	.word	0xfffffffd
	.align		4
        /*0018*/ 	.word	0x00000000
	.align		4
        /*001c*/ 	.word	0xfffffffc


//--------------------- .text.default_function_kernel --------------------------
	.section	.text.default_function_kernel,"ax",@progbits
	.align	128
        .global         default_function_kernel
        .type           default_function_kernel,@function
        .size           default_function_kernel,(.L_x_3 - default_function_kernel)
        .other          default_function_kernel,@"STO_CUDA_ENTRY STV_DEFAULT"
default_function_kernel:
.text.default_function_kernel:
[----:B------:R-:W-:Y:S01]  /*0000*/  LDC R1, c[0x0][0x37c] ;  /* 0x0000df00ff017b82 */ /* 0x000fe20000000800 */
[----:B------:R-:W0:Y:S01]  /*0010*/  LDCU.64 UR6, c[0x0][0x380] ;  /* 0x00007000ff0677ac */ /* 0x000e220008000a00 */
[----:B------:R-:W-:Y:S01]  /*0020*/  IMAD.MOV.U32 R0, RZ, RZ, -0x800003 ;  /* 0xff7ffffdff007424 */ /* 0x000fe200078e00ff */
[----:B------:R-:W1:Y:S01]  /*0030*/  LDCU.64 UR10, c[0x0][0x358] ;  /* 0x00006b00ff0a77ac */ /* 0x000e620008000a00 */
[----:B------:R-:W-:Y:S01]  /*0040*/  UMOV UR4, URZ ;  /* 0x000000ff00047c82 */ /* 0x000fe20008000000 */
[----:B0-----:R-:W-:-:S04]  /*0050*/  UIADD3 UR6, UP0, UPT, UR6, 0x58, URZ ;  /* 0x0000005806067890 */ /* 0x001fc8000ff1e0ff */
[----:B-1----:R-:W-:-:S12]  /*0060*/  UIADD3.X UR7, UPT, UPT, URZ, UR7, URZ, UP0, !UPT ;  /* 0x00000007ff077290 */ /* 0x002fd800087fe4ff */
.L_x_1:
[----:B------:R-:W-:Y:S02]  /*0070*/  UIMAD.WIDE.U32 UR8, UR4, 0x924, UR6 ;  /* 0x00000924040878a5 */ /* 0x000fe4000f8e0006 */
[----:B------:R-:W-:Y:S01]  /*0080*/  UIADD3 UR4, UPT, UPT, UR4, 0x1, URZ ;  /* 0x0000000104047890 */ /* 0x000fe2000fffe0ff */
[----:B------:R-:W-:-:S03]  /*0090*/  UMOV UR5, URZ ;  /* 0x000000ff00057c82 */ /* 0x000fc60008000000 */
[----:B------:R-:W-:Y:S01]  /*00a0*/  IMAD.U32 R5, RZ, RZ, UR9 ;  /* 0x00000009ff057e24 */ /* 0x000fe2000f8e00ff */
[----:B------:R-:W-:Y:S01]  /*00b0*/  UISETP.NE.AND UP1, UPT, UR4, 0x3, UPT ;  /* 0x000000030400788c */ /* 0x000fe2000bf25270 */
[----:B------:R-:W-:Y:S02]  /*00c0*/  IMAD.U32 R3, RZ, RZ, UR9 ;  /* 0x00000009ff037e24 */ /* 0x000fe4000f8e00ff */
[----:B------:R-:W-:Y:S02]  /*00d0*/  IMAD.U32 R2, RZ, RZ, UR8 ;  /* 0x00000008ff027e24 */ /* 0x000fe4000f8e00ff */
[----:B------:R-:W-:Y:S02]  /*00e0*/  IMAD.U32 R4, RZ, RZ, UR8 ;  /* 0x00000008ff047e24 */ /* 0x000fe4000f8e00ff */
[----:B------:R-:W-:-:S07]  /*00f0*/  IMAD.MOV.U32 R3, RZ, RZ, R5 ;  /* 0x000000ffff037224 */ /* 0x000fce00078e0005 */
.L_x_0:
[----:B------:R-:W2:Y:S04]  /*0100*/  LDG.E.CONSTANT R5, desc[UR10][R2.64+-0x58] ;  /* 0xffffa80a02057981 */ /* 0x000ea8000c1e9900 */
[----:B------:R-:W2:Y:S04]  /*0110*/  LDG.E.CONSTANT R4, desc[UR10][R2.64+-0x54] ;  /* 0xffffac0a02047981 */ /* 0x000ea8000c1e9900 */
[----:B------:R-:W3:Y:S04]  /*0120*/  LDG.E.CONSTANT R17, desc[UR10][R2.64+-0x50] ;  /* 0xffffb00a02117981 */ /* 0x000ee8000c1e9900 */
[----:B------:R-:W3:Y:S04]  /*0130*/  LDG.E.CONSTANT R24, desc[UR10][R2.64+-0x4c] ;  /* 0xffffb40a02187981 */ /* 0x000ee8000c1e9900 */
[----:B------:R-:W4:Y:S04]  /*0140*/  LDG.E.CONSTANT R15, desc[UR10][R2.64+-0x48] ;  /* 0xffffb80a020f7981 */ /* 0x000f28000c1e9900 */
[----:B------:R-:W4:Y:S04]  /*0150*/  LDG.E.CONSTANT R16, desc[UR10][R2.64+-0x44] ;  /* 0xffffbc0a02107981 */ /* 0x000f28000c1e9900 */
[----:B------:R-:W5:Y:S04]  /*0160*/  LDG.E.CONSTANT R14, desc[UR10][R2.64+-0x40] ;  /* 0xffffc00a020e7981 */ /* 0x000f68000c1e9900 */
        /* <DEDUP_REMOVED lines=14> */
[----:B------:R-:W5:Y:S01]  /*0250*/  LDG.E.CONSTANT R6, desc[UR10][R2.64+-0x4] ;  /* 0xfffffc0a02067981 */ /* 0x000f62000c1e9900 */
[----:B--2---:R-:W-:-:S03]  /*0260*/  FMNMX3 R4, R0, R5, R4, !PT ;  /* 0x0000000500047276 */ /* 0x004fc60007800004 */
[----:B------:R-:W2:Y:S04]  /*0270*/  LDG.E.CONSTANT R5, desc[UR10][R2.64] ;  /* 0x0000000a02057981 */ /* 0x000ea8000c1e9900 */
[----:B------:R-:W2:Y:S01]  /*0280*/  LDG.E.CONSTANT R0, desc[UR10][R2.64+0x4] ;  /* 0x0000040a02007981 */ /* 0x000ea2000c1e9900 */
[----:B---3--:R-:W-:-:S03]  /*0290*/  FMNMX3 R24, R4, R17, R24, !PT ;  /* 0x0000001104187276 */ /* 0x008fc60007800018 */
[----:B------:R-:W3:Y:S04]  /*02a0*/  LDG.E.CONSTANT R4, desc[UR10][R2.64+0x8] ;  /* 0x0000080a02047981 */ /* 0x000ee8000c1e9900 */
[----:B------:R-:W3:Y:S01]  /*02b0*/  LDG.E.CONSTANT R17, desc[UR10][R2.64+0xc] ;  /* 0x00000c0a02117981 */ /* 0x000ee2000c1e9900 */
[----:B----4-:R-:W-:-:S03]  /*02c0*/  FMNMX3 R24, R24, R15, R16, !PT ;  /* 0x0000000f18187276 */ /* 0x010fc60007800010 */
[----:B------:R-:W4:Y:S04]  /*02d0*/  LDG.E.CONSTANT R16, desc[UR10][R2.64+0x10] ;  /* 0x0000100a02107981 */ /* 0x000f28000c1e9900 */
[----:B------:R-:W4:Y:S01]  /*02e0*/  LDG.E.CONSTANT R15, desc[UR10][R2.64+0x14] ;  /* 0x0000140a020f7981 */ /* 0x000f22000c1e9900 */
[----:B-----5:R-:W-:-:S03]  /*02f0*/  FMNMX3 R24, R24, R14, R13, !PT ;  /* 0x0000000e18187276 */ /* 0x020fc6000780000d */
[----:B------:R-:W5:Y:S04]  /*0300*/  LDG.E.CONSTANT R14, desc[UR10][R2.64+0x18] ;  /* 0x0000180a020e7981 */ /* 0x000f68000c1e9900 */
[----:B------:R-:W5:Y:S01]  /*0310*/  LDG.E.CONSTANT R13, desc[UR10][R2.64+0x1c] ;  /* 0x00001c0a020d7981 */ /* 0x000f62000c1e9900 */
[----:B------:R-:W-:-:S03]  /*0320*/  FMNMX3 R24, R24, R11, R12, !PT ;  /* 0x0000000b18187276 */ /* 0x000fc6000780000c */
        /* <DEDUP_REMOVED lines=19> */
[----:B------:R-:W5:Y:S04]  /*0460*/  LDG.E.CONSTANT R7, desc[UR10][R2.64+0x54] ;  /* 0x0000540a02077981 */ /* 0x000f68000c1e9900 */
[----:B------:R0:W5:Y:S01]  /*0470*/  LDG.E.CONSTANT R6, desc[UR10][R2.64+0x58] ;  /* 0x0000580a02067981 */ /* 0x000162000c1e9900 */
[----:B------:R-:W-:-:S04]  /*0480*/  UIADD3 UR5, UPT, UPT, UR5, 0x1, URZ ;  /* 0x0000000105057890 */ /* 0x000fc8000fffe0ff */
[----:B------:R-:W-:Y:S01]  /*0490*/  UISETP.NE.AND UP0, UPT, UR5, 0xd, UPT ;  /* 0x0000000d0500788c */ /* 0x000fe2000bf05270 */
[----:B0-----:R-:W-:-:S05]  /*04a0*/  IADD3 R2, P0, PT, R2, 0xb4, RZ ;  /* 0x000000b402027810 */ /* 0x001fca0007f1e0ff */
[----:B------:R-:W-:Y:S01]  /*04b0*/  IMAD.X R3, RZ, RZ, R3, P0 ;  /* 0x000000ffff037224 */ /* 0x000fe200000e0603 */
[----:B--2---:R-:W-:-:S04]  /*04c0*/  FMNMX3 R0, R26, R5, R0, !PT ;  /* 0x000000051a007276 */ /* 0x004fc80007800000 */
[----:B---3--:R-:W-:-:S04]  /*04d0*/  FMNMX3 R0, R0, R4, R17, !PT ;  /* 0x0000000400007276 */ /* 0x008fc80007800011 */
[----:B----4-:R-:W-:-:S04]  /*04e0*/  FMNMX3 R0, R0, R16, R15, !PT ;  /* 0x0000001000007276 */ /* 0x010fc8000780000f */
[----:B-----5:R-:W-:-:S04]  /*04f0*/  FMNMX3 R0, R0, R14, R13, !PT ;  /* 0x0000000e00007276 */ /* 0x020fc8000780000d */
[----:B------:R-:W-:-:S04]  /*0500*/  FMNMX3 R0, R0, R12, R11, !PT ;  /* 0x0000000c00007276 */ /* 0x000fc8000780000b */
[----:B------:R-:W-:-:S04]  /*0510*/  FMNMX3 R0, R0, R25, R22, !PT ;  /* 0x0000001900007276 */ /* 0x000fc80007800016 */
[----:B------:R-:W-:-:S04]  /*0520*/  FMNMX3 R0, R0, R23, R20, !PT ;  /* 0x0000001700007276 */ /* 0x000fc80007800014 */
[----:B------:R-:W-:-:S04]  /*0530*/  FMNMX3 R0, R0, R21, R18, !PT ;  /* 0x0000001500007276 */ /* 0x000fc80007800012 */
[----:B------:R-:W-:-:S04]  /*0540*/  FMNMX3 R0, R0, R10, R19, !PT ;  /* 0x0000000a00007276 */ /* 0x000fc80007800013 */
[----:B------:R-:W-:-:S04]  /*0550*/  FMNMX3 R0, R0, R9, R8, !PT ;  /* 0x0000000900007276 */ /* 0x000fc80007800008 */
[----:B------:R-:W-:-:S04]  /*0560*/  FMNMX3 R7, R0, R24, R7, !PT ;  /* 0x0000001800077276 */ /* 0x000fc80007800007 */
[----:B------:R-:W-:Y:S01]  /*0570*/  FMNMX R0, R7, R6, !PT ;  /* 0x0000000607007209 */ /* 0x000fe20007800000 */
[----:B------:R-:W-:Y:S06]  /*0580*/  BRA.U UP0, `(.L_x_0) ;  /* 0xfffffff900dc7547 */ /* 0x000fec000b83ffff */
[----:B------:R-:W-:Y:S05]  /*0590*/  BRA.U UP1, `(.L_x_1) ;  /* 0xfffffff901b47547 */ /* 0x000fea000b83ffff */
[----:B------:R-:W0:Y:S02]  /*05a0*/  LDC.64 R2, c[0x0][0x388] ;  /* 0x0000e200ff027b82 */ /* 0x000e240000000a00 */
[----:B0-----:R-:W-:Y:S01]  /*05b0*/  STG.E desc[UR10][R2.64], R0 ;  /* 0x0000000002007986 */ /* 0x001fe2000c10190a */
[----:B------:R-:W-:Y:S05]  /*05c0*/  EXIT ;  /* 0x000000000000794d */ /* 0x000fea0003800000 */
.L_x_2:
[----:B------:R-:W-:-:S00]  /*05d0*/  BRA `(.L_x_2) ;  /* 0xfffffffc00fc7947 */ /* 0x000fc0000383ffff */
[----:B------:R-:W-:-:S00]  /*05e0*/  NOP ;  /* 0x0000000000007918 */ /* 0x000fc00000000000 */
        /* <DEDUP_REMOVED lines=9> */
.L_x_3:


//--------------------- .nv.shared.reserved.0     --------------------------
	.section	.nv.shared.reserved.0,"aw",@nobits
	.weak		__nv_reservedSMEM_offset_0_alias
	.size		__nv_reservedSMEM_offset_0_alias, 0, 64
	.other		__nv_reservedSMEM_offset_0_alias,@"STO_CUDA_RESERVED_SHARED STV_DEFAULT"
__nv_reservedSMEM_offset_0_alias:
	.zero		0
	.zero		64


//--------------------- .nv.constant0.default_function_kernel --------------------------
	.section	.nv.constant0.default_function_kernel,"a",@progbits
	.sectionflags	@""
	.align	4
.nv.constant0.default_function_kernel:
	.zero		912


//--------------------- SYMBOLS --------------------------

	.type		.nv.reservedSmem.offset0,@object
	.size		.nv.reservedSmem.offset0,0x4
